	.headerflags	@"EF_CUDA_TEXMODE_UNIFIED EF_CUDA_64BIT_ADDRESS EF_CUDA_ACCELERATORS EF_CUDA_SM90 EF_CUDA_VIRTUAL_SM(EF_CUDA_SM90)"
	.elftype	@"ET_EXEC"


//--------------------- .nv.info                  --------------------------
	.section	.nv.info,"",@"SHT_CUDA_INFO"
	.align	4


	//----- nvinfo : EIATTR_REGCOUNT
	.align		4
        /*0000*/ 	.byte	0x04, 0x2f
        /*0002*/ 	.short	(.L_1 - .L_0)
	.align		4
.L_0:
        /*0004*/ 	.word	index@(triton_poi_fused__to_copy_1)
        /*0008*/ 	.word	0x00000008


	//----- nvinfo : EIATTR_MIN_STACK_SIZE
	.align		4
.L_1:
        /*000c*/ 	.byte	0x04, 0x12
        /*000e*/ 	.short	(.L_3 - .L_2)
	.align		4
.L_2:
        /*0010*/ 	.word	index@(triton_poi_fused__to_copy_1)
        /*0014*/ 	.word	0x00000000


	//----- nvinfo : EIATTR_FRAME_SIZE
	.align		4
.L_3:
        /*0018*/ 	.byte	0x04, 0x11
        /*001a*/ 	.short	(.L_5 - .L_4)
	.align		4
.L_4:
        /*001c*/ 	.word	index@(triton_poi_fused__to_copy_1)
        /*0020*/ 	.word	0x00000000


	//----- nvinfo : EIATTR_MIN_STACK_SIZE
	.align		4
.L_5:
        /*0024*/ 	.byte	0x04, 0x12
        /*0026*/ 	.short	(.L_7 - .L_6)
	.align		4
.L_6:
        /*0028*/ 	.word	index@(triton_poi_fused__to_copy_1)
        /*002c*/ 	.word	0x00000000
.L_7:


//--------------------- .nv.info.triton_poi_fused__to_copy_1 --------------------------
	.section	.nv.info.triton_poi_fused__to_copy_1,"",@"SHT_CUDA_INFO"
	.sectionflags	@""
	.align	4


	//----- nvinfo : EIATTR_CUDA_API_VERSION
	.align		4
        /*0000*/ 	.byte	0x04, 0x37
        /*0002*/ 	.short	(.L_9 - .L_8)
.L_8:
        /*0004*/ 	.word	0x0000007c


	//----- nvinfo : EIATTR_KPARAM_INFO
	.align		4
.L_9:
        /*0008*/ 	.byte	0x04, 0x17
        /*000a*/ 	.short	(.L_11 - .L_10)
.L_10:
        /*000c*/ 	.word	0x00000000
        /*0010*/ 	.short	0x0002
        /*0012*/ 	.short	0x0010
        /*0014*/ 	.byte	0x00, 0xf4, 0x21, 0x00


	//----- nvinfo : EIATTR_KPARAM_INFO
	.align		4
.L_11:
        /*0018*/ 	.byte	0x04, 0x17
        /*001a*/ 	.short	(.L_13 - .L_12)
.L_12:
        /*001c*/ 	.word	0x00000000
        /*0020*/ 	.short	0x0001
        /*0022*/ 	.short	0x0008
        /*0024*/ 	.byte	0x00, 0xf0, 0x11, 0x00


	//----- nvinfo : EIATTR_KPARAM_INFO
	.align		4
.L_13:
        /*0028*/ 	.byte	0x04, 0x17
        /*002a*/ 	.short	(.L_15 - .L_14)
.L_14:
        /*002c*/ 	.word	0x00000000
        /*0030*/ 	.short	0x0000
        /*0032*/ 	.short	0x0000
        /*0034*/ 	.byte	0x00, 0xf4, 0x21, 0x00


	//----- nvinfo : EIATTR_SPARSE_MMA_MASK
	.align		4
.L_15:
        /*0038*/ 	.byte	0x03, 0x50
        /*003a*/ 	.short	0x0000


	//----- nvinfo : EIATTR_MAXREG_COUNT
	.align		4
        /*003c*/ 	.byte	0x03, 0x1b
        /*003e*/ 	.short	0x00ff


	//----- nvinfo : EIATTR_EXIT_INSTR_OFFSETS
	.align		4
        /*0040*/ 	.byte	0x04, 0x1c
        /*0042*/ 	.short	(.L_17 - .L_16)


	//   ....[0]....
.L_16:
        /*0044*/ 	.word	0x000000a0


	//   ....[1]....
        /*0048*/ 	.word	0x000000e0


	//----- nvinfo : EIATTR_REQNTID
	.align		4
.L_17:
        /*004c*/ 	.byte	0x04, 0x10
        /*004e*/ 	.short	(.L_19 - .L_18)
.L_18:
        /*0050*/ 	.word	0x00000040
        /*0054*/ 	.word	0x00000001
        /*0058*/ 	.word	0x00000001


	//----- nvinfo : EIATTR_CBANK_PARAM_SIZE
	.align		4
.L_19:
        /*005c*/ 	.byte	0x03, 0x19
        /*005e*/ 	.short	0x0018


	//----- nvinfo : EIATTR_PARAM_CBANK
	.align		4
        /*0060*/ 	.byte	0x04, 0x0a
        /*0062*/ 	.short	(.L_21 - .L_20)
	.align		4
.L_20:
        /*0064*/ 	.word	index@(.nv.constant0.triton_poi_fused__to_copy_1)
        /*0068*/ 	.short	0x0210
        /*006a*/ 	.short	0x0018


	//----- nvinfo : EIATTR_SW_WAR
	.align		4
.L_21:
        /*006c*/ 	.byte	0x04, 0x36
        /*006e*/ 	.short	(.L_23 - .L_22)
.L_22:
        /*0070*/ 	.word	0x00000008
.L_23:


//--------------------- .nv.callgraph             --------------------------
	.section	.nv.callgraph,"",@"SHT_CUDA_CALLGRAPH"
	.align	4
	.sectionentsize	8
	.align		4
        /*0000*/ 	.word	0x00000000
	.align		4
        /*0004*/ 	.word	0xffffffff
	.align		4
        /*0008*/ 	.word	0x00000000
	.align		4
        /*000c*/ 	.word	0xfffffffe
	.align		4
        /*0010*/ 	.word	0x00000000
	.align		4
        /*0014*/ 	.word	0xfffffffd
	.align		4
        /*0018*/ 	.word	0x00000000
	.align		4
        /*001c*/ 	.word	0xfffffffc


//--------------------- .text.triton_poi_fused__to_copy_1 --------------------------
	.section	.text.triton_poi_fused__to_copy_1,"ax",@progbits
	.align	128
        .global         triton_poi_fused__to_copy_1
        .type           triton_poi_fused__to_copy_1,@function
        .size           triton_poi_fused__to_copy_1,(.L_x_1 - triton_poi_fused__to_copy_1)
        .other          triton_poi_fused__to_copy_1,@"STO_CUDA_ENTRY STV_DEFAULT"
triton_poi_fused__to_copy_1:
.text.triton_poi_fused__to_copy_1:
[----:B------:R-:W0:Y:S02]  /*0000*/  LDC R1, c[0x0][0x28] ;  /* 0x00000a00ff017b82 */ /* 0x000e240000000800 */
[----:B------:R-:W1:Y:S01]  /*0010*/  S2R R4, SR_TID.X ;  /* 0x0000000000047919 */ /* 0x000e620000002100 */
[----:B------:R-:W2:Y:S01]  /*0020*/  LDC.64 R2, c[0x0][0x210] ;  /* 0x00008400ff027b82 */ /* 0x000ea20000000a00 */
[----:B------:R-:W-:Y:S01]  /*0030*/  ULDC UR4, c[0x0][0x218] ;  /* 0x0000860000047ab9 */ /* 0x000fe20000000800 */
[----:B------:R-:W3:Y:S01]  /*0040*/  S2R R5, SR_CTAID.X ;  /* 0x0000000000057919 */ /* 0x000ee20000002500 */
[C---:B-1----:R-:W-:Y:S02]  /*0050*/  LOP3.LUT R0, R4.reuse, 0x7, RZ, 0xc0, !PT ;  /* 0x0000000704007812 */ /* 0x042fe400078ec0ff */
[----:B------:R-:W-:-:S03]  /*0060*/  LOP3.LUT P0, RZ, R4, 0x38, RZ, 0xc0, !PT ;  /* 0x0000003804ff7812 */ /* 0x000fc6000780c0ff */
[----:B---3--:R-:W-:-:S04]  /*0070*/  IMAD R5, R5, 0x8, R0 ;  /* 0x0000000805057824 */ /* 0x008fc800078e0200 */
[C---:B--2---:R-:W-:Y:S01]  /*0080*/  IMAD.WIDE R2, R5.reuse, 0x4, R2 ;  /* 0x0000000405027825 */ /* 0x044fe200078e0202 */
[----:B------:R-:W-:-:S13]  /*0090*/  ISETP.LT.AND P0, PT, R5, UR4, !P0 ;  /* 0x0000000405007c0c */ /* 0x000fda000c701270 */
[----:B------:R-:W-:Y:S05]  /*00a0*/  @!P0 EXIT ;  /* 0x000000000000894d */ /* 0x000fea0003800000 */
[----:B------:R-:W-:Y:S01]  /*00b0*/  I2FP.F32.S32 R5, R5 ;  /* 0x0000000500057245 */ /* 0x000fe20000201400 */
[----:B------:R-:W-:-:S04]  /*00c0*/  ULDC.64 UR4, c[0x0][0x208] ;  /* 0x0000820000047ab9 */ /* 0x000fc80000000a00 */
[----:B------:R-:W-:Y:S01]  /*00d0*/  STG.E desc[UR4][R2.64], R5 ;  /* 0x0000000502007986 */ /* 0x000fe2000c101904 */
[----:B------:R-:W-:Y:S05]  /*00e0*/  EXIT ;  /* 0x000000000000794d */ /* 0x000fea0003800000 */
.L_x_0:
[----:B------:R-:W-:-:S00]  /*00f0*/  BRA `(.L_x_0) ;  /* 0xfffffffc00fc7947 */ /* 0x000fc0000383ffff */
[----:B------:R-:W-:-:S00]  /*0100*/  NOP ;  /* 0x0000000000007918 */ /* 0x000fc00000000000 */
[----:B------:R-:W-:-:S00]  /*0110*/  NOP ;  /* 0x0000000000007918 */ /* 0x000fc00000000000 */
[----:B------:R-:W-:-:S00]  /*0120*/  NOP ;  /* 0x0000000000007918 */ /* 0x000fc00000000000 */
[----:B------:R-:W-:-:S00]  /*0130*/  NOP ;  /* 0x0000000000007918 */ /* 0x000fc00000000000 */
[----:B------:R-:W-:-:S00]  /*0140*/  NOP ;  /* 0x0000000000007918 */ /* 0x000fc00000000000 */
[----:B------:R-:W-:-:S00]  /*0150*/  NOP ;  /* 0x0000000000007918 */ /* 0x000fc00000000000 */
[----:B------:R-:W-:-:S00]  /*0160*/  NOP ;  /* 0x0000000000007918 */ /* 0x000fc00000000000 */
[----:B------:R-:W-:-:S00]  /*0170*/  NOP ;  /* 0x0000000000007918 */ /* 0x000fc00000000000 */
.L_x_1:


//--------------------- .nv.constant0.triton_poi_fused__to_copy_1 --------------------------
	.section	.nv.constant0.triton_poi_fused__to_copy_1,"a",@progbits
	.sectionflags	@""
	.align	4
.nv.constant0.triton_poi_fused__to_copy_1:
	.zero		552
